//
// Generated by NVIDIA NVVM Compiler
//
// Compiler Build ID: CL-36424714
// Cuda compilation tools, release 13.0, V13.0.88
// Based on NVVM 20.0.0
//

.version 9.0
.target sm_100
.address_size 64

	// .globl	_Z10bitReversePiii

.visible .entry _Z10bitReversePiii(
	.param .u64 .ptr .align 1 _Z10bitReversePiii_param_0,
	.param .u32 _Z10bitReversePiii_param_1,
	.param .u32 _Z10bitReversePiii_param_2
)
{
	.reg .pred 	%p<3>;
	.reg .b32 	%r<12>;
	.reg .b64 	%rd<7>;

	ld.param.u64 	%rd1, [_Z10bitReversePiii_param_0];
	ld.param.u32 	%r4, [_Z10bitReversePiii_param_1];
	ld.param.u32 	%r3, [_Z10bitReversePiii_param_2];
	mov.u32 	%r5, %tid.x;
	mov.u32 	%r6, %ctaid.x;
	mov.u32 	%r7, %ntid.x;
	mad.lo.s32 	%r1, %r6, %r7, %r5;
	setp.ge.s32 	%p1, %r1, %r4;
	@%p1 bra 	$L__BB0_3;
	brev.b32 	%r8, %r1;
	sub.s32 	%r9, 32, %r3;
	shr.u32 	%r2, %r8, %r9;
	setp.ge.u32 	%p2, %r1, %r2;
	@%p2 bra 	$L__BB0_3;
	cvta.to.global.u64 	%rd2, %rd1;
	mul.wide.s32 	%rd3, %r1, 4;
	add.s64 	%rd4, %rd2, %rd3;
	ld.global.u32 	%r10, [%rd4];
	mul.wide.u32 	%rd5, %r2, 4;
	add.s64 	%rd6, %rd2, %rd5;
	ld.global.u32 	%r11, [%rd6];
	st.global.u32 	[%rd4], %r11;
	st.global.u32 	[%rd6], %r10;
$L__BB0_3:
	ret;

}
	// .globl	_Z18butterflyTransformPiiii7Barrett
.visible .entry _Z18butterflyTransformPiiii7Barrett(
	.param .u64 .ptr .align 1 _Z18butterflyTransformPiiii7Barrett_param_0,
	.param .u32 _Z18butterflyTransformPiiii7Barrett_param_1,
	.param .u32 _Z18butterflyTransformPiiii7Barrett_param_2,
	.param .u32 _Z18butterflyTransformPiiii7Barrett_param_3,
	.param .align 8 .b8 _Z18butterflyTransformPiiii7Barrett_param_4[16]
)
{
	.reg .pred 	%p<10>;
	.reg .b32 	%r<51>;
	.reg .b64 	%rd<38>;

	ld.param.u64 	%rd6, [_Z18butterflyTransformPiiii7Barrett_param_0];
	ld.param.u32 	%r1, [_Z18butterflyTransformPiiii7Barrett_param_4];
	ld.param.u64 	%rd1, [_Z18butterflyTransformPiiii7Barrett_param_4+8];
	ld.param.u32 	%r16, [_Z18butterflyTransformPiiii7Barrett_param_1];
	ld.param.u32 	%r14, [_Z18butterflyTransformPiiii7Barrett_param_2];
	ld.param.u32 	%r47, [_Z18butterflyTransformPiiii7Barrett_param_3];
	mov.u32 	%r17, %tid.x;
	mov.u32 	%r18, %ctaid.x;
	mov.u32 	%r19, %ntid.x;
	mad.lo.s32 	%r2, %r18, %r19, %r17;
	shr.s32 	%r3, %r14, 1;
	div.s32 	%r4, %r16, %r14;
	mul.lo.s32 	%r20, %r4, %r3;
	setp.ge.s32 	%p1, %r2, %r20;
	@%p1 bra 	$L__BB1_8;
	div.s32 	%r21, %r2, %r3;
	mul.lo.s32 	%r22, %r21, %r3;
	sub.s32 	%r23, %r2, %r22;
	mad.lo.s32 	%r5, %r21, %r14, %r23;
	mul.lo.s32 	%r48, %r23, %r4;
	setp.eq.s32 	%p2, %r48, 0;
	mov.b64 	%rd37, 1;
	@%p2 bra 	$L__BB1_7;
	cvt.s64.s32 	%rd2, %r1;
	cvt.u64.u32 	%rd3, %r1;
	mov.b32 	%r50, 1;
$L__BB1_3:
	and.b32  	%r25, %r48, 1;
	setp.eq.b32 	%p3, %r25, 1;
	not.pred 	%p4, %p3;
	@%p4 bra 	$L__BB1_5;
	mul.wide.s32 	%rd8, %r47, %r50;
	mul.hi.u64 	%rd9, %rd1, %rd8;
	mul.lo.s64 	%rd10, %rd9, %rd2;
	sub.s64 	%rd11, %rd8, %rd10;
	setp.lt.s64 	%p5, %rd11, %rd2;
	selp.b64 	%rd12, 0, %rd2, %p5;
	sub.s64 	%rd13, %rd11, %rd12;
	shr.s64 	%rd14, %rd13, 63;
	cvt.u32.u64 	%r26, %rd14;
	cvt.u32.u64 	%r27, %rd3;
	and.b32  	%r28, %r26, %r27;
	cvt.u32.u64 	%r29, %rd13;
	add.s32 	%r50, %r28, %r29;
$L__BB1_5:
	mul.wide.s32 	%rd15, %r47, %r47;
	mul.hi.u64 	%rd16, %rd1, %rd15;
	mul.lo.s64 	%rd17, %rd16, %rd2;
	sub.s64 	%rd18, %rd15, %rd17;
	setp.lt.s64 	%p6, %rd18, %rd2;
	selp.b64 	%rd19, 0, %rd2, %p6;
	sub.s64 	%rd20, %rd18, %rd19;
	shr.s64 	%rd21, %rd20, 63;
	cvt.u32.u64 	%r30, %rd21;
	cvt.u32.u64 	%r31, %rd3;
	and.b32  	%r32, %r30, %r31;
	cvt.u32.u64 	%r33, %rd20;
	add.s32 	%r47, %r32, %r33;
	shr.s32 	%r13, %r48, 1;
	setp.gt.u32 	%p7, %r48, 1;
	mov.u32 	%r48, %r13;
	@%p7 bra 	$L__BB1_3;
	cvt.s64.s32 	%rd37, %r50;
$L__BB1_7:
	cvta.to.global.u64 	%rd22, %rd6;
	mul.wide.s32 	%rd23, %r5, 4;
	add.s64 	%rd24, %rd22, %rd23;
	ld.global.u32 	%r34, [%rd24];
	mul.wide.s32 	%rd25, %r3, 4;
	add.s64 	%rd26, %rd24, %rd25;
	ld.global.s32 	%rd27, [%rd26];
	mul.lo.s64 	%rd28, %rd37, %rd27;
	mul.hi.u64 	%rd29, %rd1, %rd28;
	cvt.s64.s32 	%rd30, %r1;
	mul.lo.s64 	%rd31, %rd29, %rd30;
	sub.s64 	%rd32, %rd28, %rd31;
	setp.lt.s64 	%p8, %rd32, %rd30;
	selp.b64 	%rd33, 0, %rd30, %p8;
	sub.s64 	%rd34, %rd32, %rd33;
	cvt.u64.u32 	%rd35, %r1;
	shr.s64 	%rd36, %rd34, 63;
	cvt.u32.u64 	%r35, %rd36;
	cvt.u32.u64 	%r36, %rd35;
	and.b32  	%r37, %r35, %r36;
	cvt.u32.u64 	%r38, %rd34;
	add.s32 	%r39, %r37, %r38;
	add.s32 	%r40, %r34, %r39;
	setp.lt.s32 	%p9, %r40, %r1;
	selp.b32 	%r41, 0, %r1, %p9;
	sub.s32 	%r42, %r40, %r41;
	sub.s32 	%r43, %r34, %r39;
	shr.s32 	%r44, %r43, 31;
	and.b32  	%r45, %r44, %r1;
	add.s32 	%r46, %r45, %r43;
	st.global.u32 	[%rd24], %r42;
	st.global.u32 	[%rd26], %r46;
$L__BB1_8:
	ret;

}
	// .globl	_Z23pointwiseMultiplyKernelPiS_S_i7Barrett
.visible .entry _Z23pointwiseMultiplyKernelPiS_S_i7Barrett(
	.param .u64 .ptr .align 1 _Z23pointwiseMultiplyKernelPiS_S_i7Barrett_param_0,
	.param .u64 .ptr .align 1 _Z23pointwiseMultiplyKernelPiS_S_i7Barrett_param_1,
	.param .u64 .ptr .align 1 _Z23pointwiseMultiplyKernelPiS_S_i7Barrett_param_2,
	.param .u32 _Z23pointwiseMultiplyKernelPiS_S_i7Barrett_param_3,
	.param .align 8 .b8 _Z23pointwiseMultiplyKernelPiS_S_i7Barrett_param_4[16]
)
{
	.reg .pred 	%p<3>;
	.reg .b32 	%r<9>;
	.reg .b64 	%rd<23>;

	ld.param.u64 	%rd4, [_Z23pointwiseMultiplyKernelPiS_S_i7Barrett_param_4+8];
	ld.param.u32 	%r2, [_Z23pointwiseMultiplyKernelPiS_S_i7Barrett_param_4];
	ld.param.u64 	%rd1, [_Z23pointwiseMultiplyKernelPiS_S_i7Barrett_param_0];
	ld.param.u64 	%rd2, [_Z23pointwiseMultiplyKernelPiS_S_i7Barrett_param_1];
	ld.param.u64 	%rd3, [_Z23pointwiseMultiplyKernelPiS_S_i7Barrett_param_2];
	ld.param.u32 	%r3, [_Z23pointwiseMultiplyKernelPiS_S_i7Barrett_param_3];
	mov.u32 	%r4, %tid.x;
	mov.u32 	%r5, %ctaid.x;
	mov.u32 	%r6, %ntid.x;
	mad.lo.s32 	%r1, %r5, %r6, %r4;
	setp.ge.s32 	%p1, %r1, %r3;
	@%p1 bra 	$L__BB2_2;
	cvta.to.global.u64 	%rd5, %rd3;
	cvta.to.global.u64 	%rd6, %rd1;
	cvta.to.global.u64 	%rd7, %rd2;
	mul.wide.s32 	%rd8, %r1, 4;
	add.s64 	%rd9, %rd6, %rd8;
	ld.global.u32 	%r7, [%rd9];
	add.s64 	%rd10, %rd7, %rd8;
	ld.global.u32 	%r8, [%rd10];
	mul.wide.s32 	%rd11, %r8, %r7;
	mul.hi.u64 	%rd12, %rd4, %rd11;
	cvt.s64.s32 	%rd13, %r2;
	mul.lo.s64 	%rd14, %rd12, %rd13;
	sub.s64 	%rd15, %rd11, %rd14;
	setp.lt.s64 	%p2, %rd15, %rd13;
	selp.b64 	%rd16, 0, %rd13, %p2;
	sub.s64 	%rd17, %rd15, %rd16;
	cvt.u64.u32 	%rd18, %r2;
	shr.s64 	%rd19, %rd17, 63;
	and.b64  	%rd20, %rd19, %rd18;
	add.s64 	%rd21, %rd20, %rd17;
	add.s64 	%rd22, %rd5, %rd8;
	st.global.u32 	[%rd22], %rd21;
$L__BB2_2:
	ret;

}
	// .globl	_Z17scaleResultKernelPiii7Barrett
.visible .entry _Z17scaleResultKernelPiii7Barrett(
	.param .u64 .ptr .align 1 _Z17scaleResultKernelPiii7Barrett_param_0,
	.param .u32 _Z17scaleResultKernelPiii7Barrett_param_1,
	.param .u32 _Z17scaleResultKernelPiii7Barrett_param_2,
	.param .align 8 .b8 _Z17scaleResultKernelPiii7Barrett_param_3[16]
)
{
	.reg .pred 	%p<3>;
	.reg .b32 	%r<9>;
	.reg .b64 	%rd<17>;

	ld.param.u64 	%rd2, [_Z17scaleResultKernelPiii7Barrett_param_3+8];
	ld.param.u32 	%r3, [_Z17scaleResultKernelPiii7Barrett_param_3];
	ld.param.u64 	%rd1, [_Z17scaleResultKernelPiii7Barrett_param_0];
	ld.param.u32 	%r4, [_Z17scaleResultKernelPiii7Barrett_param_1];
	ld.param.u32 	%r2, [_Z17scaleResultKernelPiii7Barrett_param_2];
	mov.u32 	%r5, %tid.x;
	mov.u32 	%r6, %ctaid.x;
	mov.u32 	%r7, %ntid.x;
	mad.lo.s32 	%r1, %r6, %r7, %r5;
	setp.ge.s32 	%p1, %r1, %r4;
	@%p1 bra 	$L__BB3_2;
	cvta.to.global.u64 	%rd3, %rd1;
	mul.wide.s32 	%rd4, %r1, 4;
	add.s64 	%rd5, %rd3, %rd4;
	ld.global.u32 	%r8, [%rd5];
	mul.wide.s32 	%rd6, %r8, %r2;
	mul.hi.u64 	%rd7, %rd2, %rd6;
	cvt.s64.s32 	%rd8, %r3;
	mul.lo.s64 	%rd9, %rd7, %rd8;
	sub.s64 	%rd10, %rd6, %rd9;
	setp.lt.s64 	%p2, %rd10, %rd8;
	selp.b64 	%rd11, 0, %rd8, %p2;
	sub.s64 	%rd12, %rd10, %rd11;
	cvt.u64.u32 	%rd13, %r3;
	shr.s64 	%rd14, %rd12, 63;
	and.b64  	%rd15, %rd14, %rd13;
	add.s64 	%rd16, %rd15, %rd12;
	st.global.u32 	[%rd5], %rd16;
$L__BB3_2:
	ret;

}


// ===== COMPILED SASS (sm_100) =====

	.target	sm_100

	.elftype	@"ET_EXEC"


//--------------------- .note.nv.tkinfo           --------------------------
	.section	.note.nv.tkinfo,"",@"SHT_NOTE"
	.sectionflags	@"SHF_NOTE_NV_TKINFO"
	.tkinfo
        /*0018*/ 	.word	0x00000002
        /*0030*/ 	.string	""
        /*0030*/ 	.string	"ptxas"
        /*0030*/ 	.string	"Cuda compilation tools, release 13.0, V13.0.88"
        /*0030*/ 	.string	"Build cuda_13.0.r13.0/compiler.36424714_0"
        /*0030*/ 	.string	"-arch sm_100 -m 64 "



//--------------------- .note.nv.cuinfo           --------------------------
	.section	.note.nv.cuinfo,"",@"SHT_NOTE"
	.sectionflags	@"SHF_NOTE_NV_CUINFO"
        /*0018*/ 	.short	0x0002
        /*001a*/ 	.short	0x0064
        /*001c*/ 	.short	0x0082
	.zero		2


//--------------------- .nv.info                  --------------------------
	.section	.nv.info,"",@"SHT_CUDA_INFO"
	.align	4


	//----- nvinfo : EIATTR_REGCOUNT
	.align		4
        /*0000*/ 	.byte	0x04, 0x2f
        /*0002*/ 	.short	(.L_1 - .L_0)
	.align		4
.L_0:
        /*0004*/ 	.word	index@(_Z10bitReversePiii)
        /*0008*/ 	.word	0x0000000c


	//----- nvinfo : EIATTR_FRAME_SIZE
	.align		4
.L_1:
        /*000c*/ 	.byte	0x04, 0x11
        /*000e*/ 	.short	(.L_3 - .L_2)
	.align		4
.L_2:
        /*0010*/ 	.word	index@(_Z10bitReversePiii)
        /*0014*/ 	.word	0x00000000


	//----- nvinfo : EIATTR_REGCOUNT
	.align		4
.L_3:
        /*0018*/ 	.byte	0x04, 0x2f
        /*001a*/ 	.short	(.L_5 - .L_4)
	.align		4
.L_4:
        /*001c*/ 	.word	index@(_Z18butterflyTransformPiiii7Barrett)
        /*0020*/ 	.word	0x00000014


	//----- nvinfo : EIATTR_FRAME_SIZE
	.align		4
.L_5:
        /*0024*/ 	.byte	0x04, 0x11
        /*0026*/ 	.short	(.L_7 - .L_6)
	.align		4
.L_6:
        /*0028*/ 	.word	index@(_Z18butterflyTransformPiiii7Barrett)
        /*002c*/ 	.word	0x00000000


	//----- nvinfo : EIATTR_REGCOUNT
	.align		4
.L_7:
        /*0030*/ 	.byte	0x04, 0x2f
        /*0032*/ 	.short	(.L_9 - .L_8)
	.align		4
.L_8:
        /*0034*/ 	.word	index@(_Z23pointwiseMultiplyKernelPiS_S_i7Barrett)
        /*0038*/ 	.word	0x00000011


	//----- nvinfo : EIATTR_FRAME_SIZE
	.align		4
.L_9:
        /*003c*/ 	.byte	0x04, 0x11
        /*003e*/ 	.short	(.L_11 - .L_10)
	.align		4
.L_10:
        /*0040*/ 	.word	index@(_Z23pointwiseMultiplyKernelPiS_S_i7Barrett)
        /*0044*/ 	.word	0x00000000


	//----- nvinfo : EIATTR_REGCOUNT
	.align		4
.L_11:
        /*0048*/ 	.byte	0x04, 0x2f
        /*004a*/ 	.short	(.L_13 - .L_12)
	.align		4
.L_12:
        /*004c*/ 	.word	index@(_Z17scaleResultKernelPiii7Barrett)
        /*0050*/ 	.word	0x0000000f


	//----- nvinfo : EIATTR_FRAME_SIZE
	.align		4
.L_13:
        /*0054*/ 	.byte	0x04, 0x11
        /*0056*/ 	.short	(.L_15 - .L_14)
	.align		4
.L_14:
        /*0058*/ 	.word	index@(_Z17scaleResultKernelPiii7Barrett)
        /*005c*/ 	.word	0x00000000


	//----- nvinfo : EIATTR_MIN_STACK_SIZE
	.align		4
.L_15:
        /*0060*/ 	.byte	0x04, 0x12
        /*0062*/ 	.short	(.L_17 - .L_16)
	.align		4
.L_16:
        /*0064*/ 	.word	index@(_Z17scaleResultKernelPiii7Barrett)
        /*0068*/ 	.word	0x00000000


	//----- nvinfo : EIATTR_MIN_STACK_SIZE
	.align		4
.L_17:
        /*006c*/ 	.byte	0x04, 0x12
        /*006e*/ 	.short	(.L_19 - .L_18)
	.align		4
.L_18:
        /*0070*/ 	.word	index@(_Z23pointwiseMultiplyKernelPiS_S_i7Barrett)
        /*0074*/ 	.word	0x00000000


	//----- nvinfo : EIATTR_MIN_STACK_SIZE
	.align		4
.L_19:
        /*0078*/ 	.byte	0x04, 0x12
        /*007a*/ 	.short	(.L_21 - .L_20)
	.align		4
.L_20:
        /*007c*/ 	.word	index@(_Z18butterflyTransformPiiii7Barrett)
        /*0080*/ 	.word	0x00000000


	//----- nvinfo : EIATTR_MIN_STACK_SIZE
	.align		4
.L_21:
        /*0084*/ 	.byte	0x04, 0x12
        /*0086*/ 	.short	(.L_23 - .L_22)
	.align		4
.L_22:
        /*0088*/ 	.word	index@(_Z10bitReversePiii)
        /*008c*/ 	.word	0x00000000
.L_23:


//--------------------- .nv.compat                --------------------------
	.section	.nv.compat,"",@"SHT_CUDA_COMPAT_INFO"
	.align	4
        /*0000*/ 	.byte	0x02, 0x09, 0x00, 0x00, 0x02, 0x02, 0x01, 0x00, 0x02, 0x05, 0x05, 0x00, 0x03, 0x07, 0x01, 0x01
        /*0010*/ 	.byte	0x02, 0x03, 0x00, 0x00, 0x02, 0x06, 0x01, 0x00, 0x04, 0x0b, 0x08, 0x00, 0x09, 0x00, 0x00, 0x00
        /*0020*/ 	.byte	0x00, 0x00, 0x00, 0x00


//--------------------- .nv.info._Z17scaleResultKernelPiii7Barrett --------------------------
	.section	.nv.info._Z17scaleResultKernelPiii7Barrett,"",@"SHT_CUDA_INFO"
	.sectionflags	@""
	.align	4


	//----- nvinfo : EIATTR_CUDA_API_VERSION
	.align		4
        /*0000*/ 	.byte	0x04, 0x37
        /*0002*/ 	.short	(.L_25 - .L_24)
.L_24:
        /*0004*/ 	.word	0x00000082


	//----- nvinfo : EIATTR_KPARAM_INFO
	.align		4
.L_25:
        /*0008*/ 	.byte	0x04, 0x17
        /*000a*/ 	.short	(.L_27 - .L_26)
.L_26:
        /*000c*/ 	.word	0x00000000
        /*0010*/ 	.short	0x0003
        /*0012*/ 	.short	0x0010
        /*0014*/ 	.byte	0x00, 0xf0, 0x41, 0x00


	//----- nvinfo : EIATTR_KPARAM_INFO
	.align		4
.L_27:
        /*0018*/ 	.byte	0x04, 0x17
        /*001a*/ 	.short	(.L_29 - .L_28)
.L_28:
        /*001c*/ 	.word	0x00000000
        /*0020*/ 	.short	0x0002
        /*0022*/ 	.short	0x000c
        /*0024*/ 	.byte	0x00, 0xf0, 0x11, 0x00


	//----- nvinfo : EIATTR_KPARAM_INFO
	.align		4
.L_29:
        /*0028*/ 	.byte	0x04, 0x17
        /*002a*/ 	.short	(.L_31 - .L_30)
.L_30:
        /*002c*/ 	.word	0x00000000
        /*0030*/ 	.short	0x0001
        /*0032*/ 	.short	0x0008
        /*0034*/ 	.byte	0x00, 0xf0, 0x11, 0x00


	//----- nvinfo : EIATTR_KPARAM_INFO
	.align		4
.L_31:
        /*0038*/ 	.byte	0x04, 0x17
        /*003a*/ 	.short	(.L_33 - .L_32)
.L_32:
        /*003c*/ 	.word	0x00000000
        /*0040*/ 	.short	0x0000
        /*0042*/ 	.short	0x0000
        /*0044*/ 	.byte	0x00, 0xf5, 0x21, 0x00


	//----- nvinfo : EIATTR_SPARSE_MMA_MASK
	.align		4
.L_33:
        /*0048*/ 	.byte	0x03, 0x50
        /*004a*/ 	.short	0x0000


	//----- nvinfo : EIATTR_MAXREG_COUNT
	.align		4
        /*004c*/ 	.byte	0x03, 0x1b
        /*004e*/ 	.short	0x00ff


	//----- nvinfo : EIATTR_MERCURY_ISA_VERSION
	.align		4
        /*0050*/ 	.byte	0x03, 0x5f
        /*0052*/ 	.short	0x0101


	//----- nvinfo : EIATTR_VRC_CTA_INIT_COUNT
	.align		4
        /*0054*/ 	.byte	0x02, 0x4a
	.zero		1
	.zero		1


	//----- nvinfo : EIATTR_EXIT_INSTR_OFFSETS
	.align		4
        /*0058*/ 	.byte	0x04, 0x1c
        /*005a*/ 	.short	(.L_35 - .L_34)


	//   ....[0]....
.L_34:
        /*005c*/ 	.word	0x00000070


	//   ....[1]....
        /*0060*/ 	.word	0x00000280


	//----- nvinfo : EIATTR_CBANK_PARAM_SIZE
	.align		4
.L_35:
        /*0064*/ 	.byte	0x03, 0x19
        /*0066*/ 	.short	0x0020


	//----- nvinfo : EIATTR_PARAM_CBANK
	.align		4
        /*0068*/ 	.byte	0x04, 0x0a
        /*006a*/ 	.short	(.L_37 - .L_36)
	.align		4
.L_36:
        /*006c*/ 	.word	index@(.nv.constant0._Z17scaleResultKernelPiii7Barrett)
        /*0070*/ 	.short	0x0380
        /*0072*/ 	.short	0x0020


	//----- nvinfo : EIATTR_SW_WAR
	.align		4
.L_37:
        /*0074*/ 	.byte	0x04, 0x36
        /*0076*/ 	.short	(.L_39 - .L_38)
.L_38:
        /*0078*/ 	.word	0x00000008
.L_39:


//--------------------- .nv.info._Z23pointwiseMultiplyKernelPiS_S_i7Barrett --------------------------
	.section	.nv.info._Z23pointwiseMultiplyKernelPiS_S_i7Barrett,"",@"SHT_CUDA_INFO"
	.sectionflags	@""
	.align	4


	//----- nvinfo : EIATTR_CUDA_API_VERSION
	.align		4
        /*0000*/ 	.byte	0x04, 0x37
        /*0002*/ 	.short	(.L_41 - .L_40)
.L_40:
        /*0004*/ 	.word	0x00000082


	//----- nvinfo : EIATTR_KPARAM_INFO
	.align		4
.L_41:
        /*0008*/ 	.byte	0x04, 0x17
        /*000a*/ 	.short	(.L_43 - .L_42)
.L_42:
        /*000c*/ 	.word	0x00000000
        /*0010*/ 	.short	0x0004
        /*0012*/ 	.short	0x0020
        /*0014*/ 	.byte	0x00, 0xf0, 0x41, 0x00


	//----- nvinfo : EIATTR_KPARAM_INFO
	.align		4
.L_43:
        /*0018*/ 	.byte	0x04, 0x17
        /*001a*/ 	.short	(.L_45 - .L_44)
.L_44:
        /*001c*/ 	.word	0x00000000
        /*0020*/ 	.short	0x0003
        /*0022*/ 	.short	0x0018
        /*0024*/ 	.byte	0x00, 0xf0, 0x11, 0x00


	//----- nvinfo : EIATTR_KPARAM_INFO
	.align		4
.L_45:
        /*0028*/ 	.byte	0x04, 0x17
        /*002a*/ 	.short	(.L_47 - .L_46)
.L_46:
        /*002c*/ 	.word	0x00000000
        /*0030*/ 	.short	0x0002
        /*0032*/ 	.short	0x0010
        /*0034*/ 	.byte	0x00, 0xf5, 0x21, 0x00


	//----- nvinfo : EIATTR_KPARAM_INFO
	.align		4
.L_47:
        /*0038*/ 	.byte	0x04, 0x17
        /*003a*/ 	.short	(.L_49 - .L_48)
.L_48:
        /*003c*/ 	.word	0x00000000
        /*0040*/ 	.short	0x0001
        /*0042*/ 	.short	0x0008
        /*0044*/ 	.byte	0x00, 0xf5, 0x21, 0x00


	//----- nvinfo : EIATTR_KPARAM_INFO
	.align		4
.L_49:
        /*0048*/ 	.byte	0x04, 0x17
        /*004a*/ 	.short	(.L_51 - .L_50)
.L_50:
        /*004c*/ 	.word	0x00000000
        /*0050*/ 	.short	0x0000
        /*0052*/ 	.short	0x0000
        /*0054*/ 	.byte	0x00, 0xf5, 0x21, 0x00


	//----- nvinfo : EIATTR_SPARSE_MMA_MASK
	.align		4
.L_51:
        /*0058*/ 	.byte	0x03, 0x50
        /*005a*/ 	.short	0x0000


	//----- nvinfo : EIATTR_MAXREG_COUNT
	.align		4
        /*005c*/ 	.byte	0x03, 0x1b
        /*005e*/ 	.short	0x00ff


	//----- nvinfo : EIATTR_MERCURY_ISA_VERSION
	.align		4
        /*0060*/ 	.byte	0x03, 0x5f
        /*0062*/ 	.short	0x0101


	//----- nvinfo : EIATTR_VRC_CTA_INIT_COUNT
	.align		4
        /*0064*/ 	.byte	0x02, 0x4a
	.zero		1
	.zero		1


	//----- nvinfo : EIATTR_EXIT_INSTR_OFFSETS
	.align		4
        /*0068*/ 	.byte	0x04, 0x1c
        /*006a*/ 	.short	(.L_53 - .L_52)


	//   ....[0]....
.L_52:
        /*006c*/ 	.word	0x00000070


	//   ....[1]....
        /*0070*/ 	.word	0x000002c0


	//----- nvinfo : EIATTR_CBANK_PARAM_SIZE
	.align		4
.L_53:
        /*0074*/ 	.byte	0x03, 0x19
        /*0076*/ 	.short	0x0030


	//----- nvinfo : EIATTR_PARAM_CBANK
	.align		4
        /*0078*/ 	.byte	0x04, 0x0a
        /*007a*/ 	.short	(.L_55 - .L_54)
	.align		4
.L_54:
        /*007c*/ 	.word	index@(.nv.constant0._Z23pointwiseMultiplyKernelPiS_S_i7Barrett)
        /*0080*/ 	.short	0x0380
        /*0082*/ 	.short	0x0030


	//----- nvinfo : EIATTR_SW_WAR
	.align		4
.L_55:
        /*0084*/ 	.byte	0x04, 0x36
        /*0086*/ 	.short	(.L_57 - .L_56)
.L_56:
        /*0088*/ 	.word	0x00000008
.L_57:


//--------------------- .nv.info._Z18butterflyTransformPiiii7Barrett --------------------------
	.section	.nv.info._Z18butterflyTransformPiiii7Barrett,"",@"SHT_CUDA_INFO"
	.sectionflags	@""
	.align	4


	//----- nvinfo : EIATTR_CUDA_API_VERSION
	.align		4
        /*0000*/ 	.byte	0x04, 0x37
        /*0002*/ 	.short	(.L_59 - .L_58)
.L_58:
        /*0004*/ 	.word	0x00000082


	//----- nvinfo : EIATTR_KPARAM_INFO
	.align		4
.L_59:
        /*0008*/ 	.byte	0x04, 0x17
        /*000a*/ 	.short	(.L_61 - .L_60)
.L_60:
        /*000c*/ 	.word	0x00000000
        /*0010*/ 	.short	0x0004
        /*0012*/ 	.short	0x0018
        /*0014*/ 	.byte	0x00, 0xf0, 0x41, 0x00


	//----- nvinfo : EIATTR_KPARAM_INFO
	.align		4
.L_61:
        /*0018*/ 	.byte	0x04, 0x17
        /*001a*/ 	.short	(.L_63 - .L_62)
.L_62:
        /*001c*/ 	.word	0x00000000
        /*0020*/ 	.short	0x0003
        /*0022*/ 	.short	0x0010
        /*0024*/ 	.byte	0x00, 0xf0, 0x11, 0x00


	//----- nvinfo : EIATTR_KPARAM_INFO
	.align		4
.L_63:
        /*0028*/ 	.byte	0x04, 0x17
        /*002a*/ 	.short	(.L_65 - .L_64)
.L_64:
        /*002c*/ 	.word	0x00000000
        /*0030*/ 	.short	0x0002
        /*0032*/ 	.short	0x000c
        /*0034*/ 	.byte	0x00, 0xf0, 0x11, 0x00


	//----- nvinfo : EIATTR_KPARAM_INFO
	.align		4
.L_65:
        /*0038*/ 	.byte	0x04, 0x17
        /*003a*/ 	.short	(.L_67 - .L_66)
.L_66:
        /*003c*/ 	.word	0x00000000
        /*0040*/ 	.short	0x0001
        /*0042*/ 	.short	0x0008
        /*0044*/ 	.byte	0x00, 0xf0, 0x11, 0x00


	//----- nvinfo : EIATTR_KPARAM_INFO
	.align		4
.L_67:
        /*0048*/ 	.byte	0x04, 0x17
        /*004a*/ 	.short	(.L_69 - .L_68)
.L_68:
        /*004c*/ 	.word	0x00000000
        /*0050*/ 	.short	0x0000
        /*0052*/ 	.short	0x0000
        /*0054*/ 	.byte	0x00, 0xf5, 0x21, 0x00


	//----- nvinfo : EIATTR_SPARSE_MMA_MASK
	.align		4
.L_69:
        /*0058*/ 	.byte	0x03, 0x50
        /*005a*/ 	.short	0x0000


	//----- nvinfo : EIATTR_MAXREG_COUNT
	.align		4
        /*005c*/ 	.byte	0x03, 0x1b
        /*005e*/ 	.short	0x00ff


	//----- nvinfo : EIATTR_MERCURY_ISA_VERSION
	.align		4
        /*0060*/ 	.byte	0x03, 0x5f
        /*0062*/ 	.short	0x0101


	//----- nvinfo : EIATTR_VRC_CTA_INIT_COUNT
	.align		4
        /*0064*/ 	.byte	0x02, 0x4a
	.zero		1
	.zero		1


	//----- nvinfo : EIATTR_EXIT_INSTR_OFFSETS
	.align		4
        /*0068*/ 	.byte	0x04, 0x1c
        /*006a*/ 	.short	(.L_71 - .L_70)


	//   ....[0]....
.L_70:
        /*006c*/ 	.word	0x00000210


	//   ....[1]....
        /*0070*/ 	.word	0x00000b40


	//----- nvinfo : EIATTR_CRS_STACK_SIZE
	.align		4
.L_71:
        /*0074*/ 	.byte	0x04, 0x1e
        /*0076*/ 	.short	(.L_73 - .L_72)
.L_72:
        /*0078*/ 	.word	0x00000000


	//----- nvinfo : EIATTR_CBANK_PARAM_SIZE
	.align		4
.L_73:
        /*007c*/ 	.byte	0x03, 0x19
        /*007e*/ 	.short	0x0028


	//----- nvinfo : EIATTR_PARAM_CBANK
	.align		4
        /*0080*/ 	.byte	0x04, 0x0a
        /*0082*/ 	.short	(.L_75 - .L_74)
	.align		4
.L_74:
        /*0084*/ 	.word	index@(.nv.constant0._Z18butterflyTransformPiiii7Barrett)
        /*0088*/ 	.short	0x0380
        /*008a*/ 	.short	0x0028


	//----- nvinfo : EIATTR_SW_WAR
	.align		4
.L_75:
        /*008c*/ 	.byte	0x04, 0x36
        /*008e*/ 	.short	(.L_77 - .L_76)
.L_76:
        /*0090*/ 	.word	0x00000008
.L_77:


//--------------------- .nv.info._Z10bitReversePiii --------------------------
	.section	.nv.info._Z10bitReversePiii,"",@"SHT_CUDA_INFO"
	.sectionflags	@""
	.align	4


	//----- nvinfo : EIATTR_CUDA_API_VERSION
	.align		4
        /*0000*/ 	.byte	0x04, 0x37
        /*0002*/ 	.short	(.L_79 - .L_78)
.L_78:
        /*0004*/ 	.word	0x00000082


	//----- nvinfo : EIATTR_KPARAM_INFO
	.align		4
.L_79:
        /*0008*/ 	.byte	0x04, 0x17
        /*000a*/ 	.short	(.L_81 - .L_80)
.L_80:
        /*000c*/ 	.word	0x00000000
        /*0010*/ 	.short	0x0002
        /*0012*/ 	.short	0x000c
        /*0014*/ 	.byte	0x00, 0xf0, 0x11, 0x00


	//----- nvinfo : EIATTR_KPARAM_INFO
	.align		4
.L_81:
        /*0018*/ 	.byte	0x04, 0x17
        /*001a*/ 	.short	(.L_83 - .L_82)
.L_82:
        /*001c*/ 	.word	0x00000000
        /*0020*/ 	.short	0x0001
        /*0022*/ 	.short	0x0008
        /*0024*/ 	.byte	0x00, 0xf0, 0x11, 0x00


	//----- nvinfo : EIATTR_KPARAM_INFO
	.align		4
.L_83:
        /*0028*/ 	.byte	0x04, 0x17
        /*002a*/ 	.short	(.L_85 - .L_84)
.L_84:
        /*002c*/ 	.word	0x00000000
        /*0030*/ 	.short	0x0000
        /*0032*/ 	.short	0x0000
        /*0034*/ 	.byte	0x00, 0xf5, 0x21, 0x00


	//----- nvinfo : EIATTR_SPARSE_MMA_MASK
	.align		4
.L_85:
        /*0038*/ 	.byte	0x03, 0x50
        /*003a*/ 	.short	0x0000


	//----- nvinfo : EIATTR_MAXREG_COUNT
	.align		4
        /*003c*/ 	.byte	0x03, 0x1b
        /*003e*/ 	.short	0x00ff


	//----- nvinfo : EIATTR_MERCURY_ISA_VERSION
	.align		4
        /*0040*/ 	.byte	0x03, 0x5f
        /*0042*/ 	.short	0x0101


	//----- nvinfo : EIATTR_VRC_CTA_INIT_COUNT
	.align		4
        /*0044*/ 	.byte	0x02, 0x4a
	.zero		1
	.zero		1


	//----- nvinfo : EIATTR_EXIT_INSTR_OFFSETS
	.align		4
        /*0048*/ 	.byte	0x04, 0x1c
        /*004a*/ 	.short	(.L_87 - .L_86)


	//   ....[0]....
.L_86:
        /*004c*/ 	.word	0x00000070


	//   ....[1]....
        /*0050*/ 	.word	0x000000d0


	//   ....[2]....
        /*0054*/ 	.word	0x00000160


	//----- nvinfo : EIATTR_CBANK_PARAM_SIZE
	.align		4
.L_87:
        /*0058*/ 	.byte	0x03, 0x19
        /*005a*/ 	.short	0x0010


	//----- nvinfo : EIATTR_PARAM_CBANK
	.align		4
        /*005c*/ 	.byte	0x04, 0x0a
        /*005e*/ 	.short	(.L_89 - .L_88)
	.align		4
.L_88:
        /*0060*/ 	.word	index@(.nv.constant0._Z10bitReversePiii)
        /*0064*/ 	.short	0x0380
        /*0066*/ 	.short	0x0010


	//----- nvinfo : EIATTR_SW_WAR
	.align		4
.L_89:
        /*0068*/ 	.byte	0x04, 0x36
        /*006a*/ 	.short	(.L_91 - .L_90)
.L_90:
        /*006c*/ 	.word	0x00000008
.L_91:


//--------------------- .nv.callgraph             --------------------------
	.section	.nv.callgraph,"",@"SHT_CUDA_CALLGRAPH"
	.align	4
	.sectionentsize	8
	.align		4
        /*0000*/ 	.word	0x00000000
	.align		4
        /*0004*/ 	.word	0xffffffff
	.align		4
        /*0008*/ 	.word	0x00000000
	.align		4
        /*000c*/ 	.word	0xfffffffe
	.align		4
        /*0010*/ 	.word	0x00000000
	.align		4
        /*0014*/ 	.word	0xfffffffd
	.align		4
        /*0018*/ 	.word	0x00000000
	.align		4
        /*001c*/ 	.word	0xfffffffc


//--------------------- .text._Z17scaleResultKernelPiii7Barrett --------------------------
	.section	.text._Z17scaleResultKernelPiii7Barrett,"ax",@progbits
	.align	128
        .global         _Z17scaleResultKernelPiii7Barrett
        .type           _Z17scaleResultKernelPiii7Barrett,@function
        .size           _Z17scaleResultKernelPiii7Barrett,(.L_x_10 - _Z17scaleResultKernelPiii7Barrett)
        .other          _Z17scaleResultKernelPiii7Barrett,@"STO_CUDA_ENTRY STV_DEFAULT"
_Z17scaleResultKernelPiii7Barrett:
.text._Z17scaleResultKernelPiii7Barrett:
[----:B------:R-:W-:Y:S01]  /*0000*/  LDC R1, c[0x0][0x37c] ;  /* 0x0000df00ff017b82 */ /* 0x000fe20000000800 */
[----:B------:R-:W0:Y:S07]  /*0010*/  S2R R5, SR_TID.X ;  /* 0x0000000000057919 */ /* 0x000e2e0000002100 */
[----:B------:R-:W0:Y:S01]  /*0020*/  S2UR UR4, SR_CTAID.X ;  /* 0x00000000000479c3 */ /* 0x000e220000002500 */
[----:B------:R-:W1:Y:S07]  /*0030*/  LDCU UR5, c[0x0][0x388] ;  /* 0x00007100ff0577ac */ /* 0x000e6e0008000800 */
[----:B------:R-:W0:Y:S02]  /*0040*/  LDC R0, c[0x0][0x360] ;  /* 0x0000d800ff007b82 */ /* 0x000e240000000800 */
[----:B0-----:R-:W-:-:S05]  /*0050*/  IMAD R5, R0, UR4, R5 ;  /* 0x0000000400057c24 */ /* 0x001fca000f8e0205 */
[----:B-1----:R-:W-:-:S13]  /*0060*/  ISETP.GE.AND P0, PT, R5, UR5, PT ;  /* 0x0000000505007c0c */ /* 0x002fda000bf06270 */
[----:B------:R-:W-:Y:S05]  /*0070*/  @P0 EXIT ;  /* 0x000000000000094d */ /* 0x000fea0003800000 */
[----:B------:R-:W0:Y:S01]  /*0080*/  LDC.64 R2, c[0x0][0x380] ;  /* 0x0000e000ff027b82 */ /* 0x000e220000000a00 */
[----:B------:R-:W1:Y:S01]  /*0090*/  LDCU.64 UR4, c[0x0][0x358] ;  /* 0x00006b00ff0477ac */ /* 0x000e620008000a00 */
[----:B------:R-:W2:Y:S06]  /*00a0*/  LDCU UR6, c[0x0][0x38c] ;  /* 0x00007180ff0677ac */ /* 0x000eac0008000800 */
[----:B------:R-:W3:Y:S01]  /*00b0*/  LDC R12, c[0x0][0x390] ;  /* 0x0000e400ff0c7b82 */ /* 0x000ee20000000800 */
[----:B------:R-:W4:Y:S01]  /*00c0*/  LDCU.64 UR8, c[0x0][0x398] ;  /* 0x00007300ff0877ac */ /* 0x000f220008000a00 */
[----:B0-----:R-:W-:-:S05]  /*00d0*/  IMAD.WIDE R2, R5, 0x4, R2 ;  /* 0x0000000405027825 */ /* 0x001fca00078e0202 */
[----:B-1----:R-:W2:Y:S01]  /*00e0*/  LDG.E R4, desc[UR4][R2.64] ;  /* 0x0000000402047981 */ /* 0x002ea2000c1e1900 */
[----:B---3--:R-:W-:Y:S01]  /*00f0*/  SHF.R.S32.HI R0, RZ, 0x1f, R12 ;  /* 0x0000001fff007819 */ /* 0x008fe2000001140c */
[----:B--2---:R-:W-:-:S06]  /*0100*/  IMAD.WIDE R4, R4, UR6, RZ ;  /* 0x0000000604047c25 */ /* 0x004fcc000f8e02ff */
[----:B----4-:R-:W-:-:S04]  /*0110*/  IMAD.WIDE.U32 R6, R5, UR8, RZ ;  /* 0x0000000805067c25 */ /* 0x010fc8000f8e00ff */
[----:B------:R-:W-:-:S04]  /*0120*/  IMAD.WIDE.U32 R8, P0, R4, UR9, R6 ;  /* 0x0000000904087c25 */ /* 0x000fc8000f800006 */
[----:B------:R-:W-:-:S04]  /*0130*/  IMAD.WIDE.U32 R6, R4, UR8, RZ ;  /* 0x0000000804067c25 */ /* 0x000fc8000f8e00ff */
[----:B------:R-:W-:Y:S01]  /*0140*/  IMAD.X R11, RZ, RZ, RZ, P0 ;  /* 0x000000ffff0b7224 */ /* 0x000fe200000e06ff */
[----:B------:R-:W-:Y:S01]  /*0150*/  IADD3 RZ, P0, PT, R7, R8, RZ ;  /* 0x0000000807ff7210 */ /* 0x000fe20007f1e0ff */
[----:B------:R-:W-:-:S04]  /*0160*/  IMAD.MOV.U32 R10, RZ, RZ, R9 ;  /* 0x000000ffff0a7224 */ /* 0x000fc800078e0009 */
[----:B------:R-:W-:-:S03]  /*0170*/  IMAD.WIDE.U32.X R6, R5, UR9, R10, P0 ;  /* 0x0000000905067c25 */ /* 0x000fc600080e040a */
[----:B------:R-:W-:-:S04]  /*0180*/  IADD3 R9, P0, PT, RZ, -R6, RZ ;  /* 0x80000006ff097210 */ /* 0x000fc80007f1e0ff */
[----:B------:R-:W-:Y:S01]  /*0190*/  IADD3.X R7, PT, PT, RZ, ~R7, RZ, P0, !PT ;  /* 0x80000007ff077210 */ /* 0x000fe200007fe4ff */
[----:B------:R-:W-:-:S04]  /*01a0*/  IMAD.WIDE.U32 R4, R9, R12, R4 ;  /* 0x0000000c09047225 */ /* 0x000fc800078e0004 */
[-C--:B------:R-:W-:Y:S01]  /*01b0*/  IMAD R7, R7, R12.reuse, RZ ;  /* 0x0000000c07077224 */ /* 0x080fe200078e02ff */
[----:B------:R-:W-:-:S03]  /*01c0*/  ISETP.GE.U32.AND P0, PT, R4, R12, PT ;  /* 0x0000000c0400720c */ /* 0x000fc60003f06070 */
[----:B------:R-:W-:-:S04]  /*01d0*/  IMAD R7, R0, R9, R7 ;  /* 0x0000000900077224 */ /* 0x000fc800078e0207 */
[----:B------:R-:W-:-:S05]  /*01e0*/  IMAD.IADD R7, R5, 0x1, R7 ;  /* 0x0000000105077824 */ /* 0x000fca00078e0207 */
[----:B------:R-:W-:-:S04]  /*01f0*/  ISETP.GE.AND.EX P0, PT, R7, R0, PT, P0 ;  /* 0x000000000700720c */ /* 0x000fc80003f06300 */
[----:B------:R-:W-:Y:S02]  /*0200*/  SEL R5, R12, RZ, P0 ;  /* 0x000000ff0c057207 */ /* 0x000fe40000000000 */
[----:B------:R-:W-:Y:S02]  /*0210*/  SEL R0, R0, RZ, P0 ;  /* 0x000000ff00007207 */ /* 0x000fe40000000000 */
[----:B------:R-:W-:-:S04]  /*0220*/  IADD3 R4, P0, PT, -R5, R4, RZ ;  /* 0x0000000405047210 */ /* 0x000fc80007f1e1ff */
[----:B------:R-:W-:-:S04]  /*0230*/  IADD3.X R5, PT, PT, ~R0, R7, RZ, P0, !PT ;  /* 0x0000000700057210 */ /* 0x000fc800007fe5ff */
[----:B------:R-:W-:-:S04]  /*0240*/  SHF.R.S32.HI R5, RZ, 0x1f, R5 ;  /* 0x0000001fff057819 */ /* 0x000fc80000011405 */
[----:B------:R-:W-:-:S04]  /*0250*/  LOP3.LUT R5, R5, R12, RZ, 0xc0, !PT ;  /* 0x0000000c05057212 */ /* 0x000fc800078ec0ff */
[----:B------:R-:W-:-:S05]  /*0260*/  IADD3 R5, PT, PT, R5, R4, RZ ;  /* 0x0000000405057210 */ /* 0x000fca0007ffe0ff */
[----:B------:R-:W-:Y:S01]  /*0270*/  STG.E desc[UR4][R2.64], R5 ;  /* 0x0000000502007986 */ /* 0x000fe2000c101904 */
[----:B------:R-:W-:Y:S05]  /*0280*/  EXIT ;  /* 0x000000000000794d */ /* 0x000fea0003800000 */
.L_x_0:
[----:B------:R-:W-:-:S00]  /*0290*/  BRA `(.L_x_0) ;  /* 0xfffffffc00fc7947 */ /* 0x000fc0000383ffff */
[----:B------:R-:W-:-:S00]  /*02a0*/  NOP ;  /* 0x0000000000007918 */ /* 0x000fc00000000000 */
        /* <DEDUP_REMOVED lines=13> */
.L_x_10:


//--------------------- .text._Z23pointwiseMultiplyKernelPiS_S_i7Barrett --------------------------
	.section	.text._Z23pointwiseMultiplyKernelPiS_S_i7Barrett,"ax",@progbits
	.align	128
        .global         _Z23pointwiseMultiplyKernelPiS_S_i7Barrett
        .type           _Z23pointwiseMultiplyKernelPiS_S_i7Barrett,@function
        .size           _Z23pointwiseMultiplyKernelPiS_S_i7Barrett,(.L_x_11 - _Z23pointwiseMultiplyKernelPiS_S_i7Barrett)
        .other          _Z23pointwiseMultiplyKernelPiS_S_i7Barrett,@"STO_CUDA_ENTRY STV_DEFAULT"
_Z23pointwiseMultiplyKernelPiS_S_i7Barrett:
.text._Z23pointwiseMultiplyKernelPiS_S_i7Barrett:
        /* <DEDUP_REMOVED lines=10> */
[----:B------:R-:W2:Y:S06]  /*00a0*/  LDCU.64 UR6, c[0x0][0x3a8] ;  /* 0x00007500ff0677ac */ /* 0x000eac0008000a00 */
[----:B------:R-:W3:Y:S08]  /*00b0*/  LDC.64 R4, c[0x0][0x388] ;  /* 0x0000e200ff047b82 */ /* 0x000ef00000000a00 */
[----:B------:R-:W4:Y:S01]  /*00c0*/  LDC R14, c[0x0][0x3a0] ;  /* 0x0000e800ff0e7b82 */ /* 0x000f220000000800 */
[----:B0-----:R-:W-:-:S06]  /*00d0*/  IMAD.WIDE R2, R0, 0x4, R2 ;  /* 0x0000000400027825 */ /* 0x001fcc00078e0202 */
[----:B-1----:R-:W5:Y:S01]  /*00e0*/  LDG.E R2, desc[UR4][R2.64] ;  /* 0x0000000402027981 */ /* 0x002f62000c1e1900 */
[----:B---3--:R-:W-:-:S06]  /*00f0*/  IMAD.WIDE R4, R0, 0x4, R4 ;  /* 0x0000000400047825 */ /* 0x008fcc00078e0204 */
[----:B------:R4:W5:Y:S02]  /*0100*/  LDG.E R5, desc[UR4][R4.64] ;  /* 0x0000000404057981 */ /* 0x000964000c1e1900 */
[----:B----4-:R-:W-:Y:S01]  /*0110*/  SHF.R.S32.HI R4, RZ, 0x1f, R14 ;  /* 0x0000001fff047819 */ /* 0x010fe2000001140e */
[----:B-----5:R-:W-:-:S06]  /*0120*/  IMAD.WIDE R6, R5, R2, RZ ;  /* 0x0000000205067225 */ /* 0x020fcc00078e02ff */
[----:B--2---:R-:W-:-:S04]  /*0130*/  IMAD.WIDE.U32 R8, R7, UR6, RZ ;  /* 0x0000000607087c25 */ /* 0x004fc8000f8e00ff */
[----:B------:R-:W-:-:S04]  /*0140*/  IMAD.WIDE.U32 R10, P0, R6, UR7, R8 ;  /* 0x00000007060a7c25 */ /* 0x000fc8000f800008 */
[----:B------:R-:W-:Y:S01]  /*0150*/  IMAD.WIDE.U32 R8, R6, UR6, RZ ;  /* 0x0000000606087c25 */ /* 0x000fe2000f8e00ff */
[----:B------:R-:W-:Y:S02]  /*0160*/  IADD3.X R13, PT, PT, RZ, RZ, RZ, P0, !PT ;  /* 0x000000ffff0d7210 */ /* 0x000fe400007fe4ff */
[----:B------:R-:W-:Y:S02]  /*0170*/  MOV R12, R11 ;  /* 0x0000000b000c7202 */ /* 0x000fe40000000f00 */
[----:B------:R-:W-:-:S05]  /*0180*/  IADD3 RZ, P0, PT, R9, R10, RZ ;  /* 0x0000000a09ff7210 */ /* 0x000fca0007f1e0ff */
[----:B------:R-:W-:-:S03]  /*0190*/  IMAD.WIDE.U32.X R2, R7, UR7, R12, P0 ;  /* 0x0000000707027c25 */ /* 0x000fc600080e040c */
[----:B------:R-:W-:-:S04]  /*01a0*/  IADD3 R5, P0, PT, RZ, -R2, RZ ;  /* 0x80000002ff057210 */ /* 0x000fc80007f1e0ff */
[----:B------:R-:W-:Y:S01]  /*01b0*/  IADD3.X R3, PT, PT, RZ, ~R3, RZ, P0, !PT ;  /* 0x80000003ff037210 */ /* 0x000fe200007fe4ff */
[----:B------:R-:W-:-:S04]  /*01c0*/  IMAD.WIDE.U32 R6, R5, R14, R6 ;  /* 0x0000000e05067225 */ /* 0x000fc800078e0006 */
[----:B------:R-:W-:-:S04]  /*01d0*/  IMAD R3, R3, R14, RZ ;  /* 0x0000000e03037224 */ /* 0x000fc800078e02ff */
[----:B------:R-:W-:Y:S01]  /*01e0*/  IMAD R3, R4, R5, R3 ;  /* 0x0000000504037224 */ /* 0x000fe200078e0203 */
[----:B------:R-:W-:-:S03]  /*01f0*/  ISETP.GE.U32.AND P0, PT, R6, R14, PT ;  /* 0x0000000e0600720c */ /* 0x000fc60003f06070 */
[----:B------:R-:W-:Y:S02]  /*0200*/  IMAD.IADD R7, R7, 0x1, R3 ;  /* 0x0000000107077824 */ /* 0x000fe400078e0203 */
[----:B------:R-:W0:Y:S03]  /*0210*/  LDC.64 R2, c[0x0][0x390] ;  /* 0x0000e400ff027b82 */ /* 0x000e260000000a00 */
[----:B------:R-:W-:-:S04]  /*0220*/  ISETP.GE.AND.EX P0, PT, R7, R4, PT, P0 ;  /* 0x000000040700720c */ /* 0x000fc80003f06300 */
[----:B------:R-:W-:Y:S02]  /*0230*/  SEL R5, R14, RZ, P0 ;  /* 0x000000ff0e057207 */ /* 0x000fe40000000000 */
[----:B------:R-:W-:Y:S02]  /*0240*/  SEL R4, R4, RZ, P0 ;  /* 0x000000ff04047207 */ /* 0x000fe40000000000 */
[----:B------:R-:W-:-:S04]  /*0250*/  IADD3 R6, P0, PT, -R5, R6, RZ ;  /* 0x0000000605067210 */ /* 0x000fc80007f1e1ff */
[----:B------:R-:W-:-:S04]  /*0260*/  IADD3.X R5, PT, PT, ~R4, R7, RZ, P0, !PT ;  /* 0x0000000704057210 */ /* 0x000fc800007fe5ff */
[----:B------:R-:W-:-:S04]  /*0270*/  SHF.R.S32.HI R5, RZ, 0x1f, R5 ;  /* 0x0000001fff057819 */ /* 0x000fc80000011405 */
[----:B------:R-:W-:Y:S01]  /*0280*/  LOP3.LUT R5, R5, R14, RZ, 0xc0, !PT ;  /* 0x0000000e05057212 */ /* 0x000fe200078ec0ff */
[----:B0-----:R-:W-:-:S04]  /*0290*/  IMAD.WIDE R2, R0, 0x4, R2 ;  /* 0x0000000400027825 */ /* 0x001fc800078e0202 */
[----:B------:R-:W-:-:S05]  /*02a0*/  IMAD.IADD R5, R5, 0x1, R6 ;  /* 0x0000000105057824 */ /* 0x000fca00078e0206 */
[----:B------:R-:W-:Y:S01]  /*02b0*/  STG.E desc[UR4][R2.64], R5 ;  /* 0x0000000502007986 */ /* 0x000fe2000c101904 */
[----:B------:R-:W-:Y:S05]  /*02c0*/  EXIT ;  /* 0x000000000000794d */ /* 0x000fea0003800000 */
.L_x_1:
        /* <DEDUP_REMOVED lines=11> */
.L_x_11:


//--------------------- .text._Z18butterflyTransformPiiii7Barrett --------------------------
	.section	.text._Z18butterflyTransformPiiii7Barrett,"ax",@progbits
	.align	128
        .global         _Z18butterflyTransformPiiii7Barrett
        .type           _Z18butterflyTransformPiiii7Barrett,@function
        .size           _Z18butterflyTransformPiiii7Barrett,(.L_x_12 - _Z18butterflyTransformPiiii7Barrett)
        .other          _Z18butterflyTransformPiiii7Barrett,@"STO_CUDA_ENTRY STV_DEFAULT"
_Z18butterflyTransformPiiii7Barrett:
.text._Z18butterflyTransformPiiii7Barrett:
[----:B------:R-:W-:Y:S08]  /*0000*/  LDC R1, c[0x0][0x37c] ;  /* 0x0000df00ff017b82 */ /* 0x000ff00000000800 */
[----:B------:R-:W0:Y:S08]  /*0010*/  LDC.64 R2, c[0x0][0x388] ;  /* 0x0000e200ff027b82 */ /* 0x000e300000000a00 */
[----:B------:R-:W1:Y:S01]  /*0020*/  S2UR UR4, SR_CTAID.X ;  /* 0x00000000000479c3 */ /* 0x000e620000002500 */
[----:B0-----:R-:W-:-:S04]  /*0030*/  IABS R9, R3 ;  /* 0x0000000300097213 */ /* 0x001fc80000000000 */
[----:B------:R-:W0:Y:S08]  /*0040*/  I2F.RP R0, R9 ;  /* 0x0000000900007306 */ /* 0x000e300000209400 */
[----:B0-----:R-:W0:Y:S02]  /*0050*/  MUFU.RCP R0, R0 ;  /* 0x0000000000007308 */ /* 0x001e240000001000 */
[----:B0-----:R-:W-:-:S06]  /*0060*/  VIADD R4, R0, 0xffffffe ;  /* 0x0ffffffe00047836 */ /* 0x001fcc0000000000 */
[----:B------:R0:W2:Y:S02]  /*0070*/  F2I.FTZ.U32.TRUNC.NTZ R5, R4 ;  /* 0x0000000400057305 */ /* 0x0000a4000021f000 */
[----:B0-----:R-:W-:Y:S02]  /*0080*/  HFMA2 R4, -RZ, RZ, 0, 0 ;  /* 0x00000000ff047431 */ /* 0x001fe400000001ff */
[----:B--2---:R-:W-:-:S04]  /*0090*/  IMAD.MOV R6, RZ, RZ, -R5 ;  /* 0x000000ffff067224 */ /* 0x004fc800078e0a05 */
[----:B------:R-:W-:Y:S01]  /*00a0*/  IMAD R7, R6, R9, RZ ;  /* 0x0000000906077224 */ /* 0x000fe200078e02ff */
[----:B------:R-:W-:Y:S02]  /*00b0*/  IABS R6, R2 ;  /* 0x0000000200067213 */ /* 0x000fe40000000000 */
[----:B------:R-:W-:Y:S01]  /*00c0*/  LOP3.LUT R2, R2, R3, RZ, 0x3c, !PT ;  /* 0x0000000302027212 */ /* 0x000fe200078e3cff */
[----:B------:R-:W-:Y:S02]  /*00d0*/  IMAD.HI.U32 R5, R5, R7, R4 ;  /* 0x0000000705057227 */ /* 0x000fe400078e0004 */
[----:B------:R-:W1:Y:S01]  /*00e0*/  S2R R7, SR_TID.X ;  /* 0x0000000000077919 */ /* 0x000e620000002100 */
[----:B------:R-:W1:Y:S01]  /*00f0*/  LDC R4, c[0x0][0x360] ;  /* 0x0000d800ff047b82 */ /* 0x000e620000000800 */
[----:B------:R-:W-:Y:S02]  /*0100*/  ISETP.GE.AND P1, PT, R2, RZ, PT ;  /* 0x000000ff0200720c */ /* 0x000fe40003f26270 */
[----:B------:R-:W-:-:S04]  /*0110*/  IMAD.HI.U32 R5, R5, R6, RZ ;  /* 0x0000000605057227 */ /* 0x000fc800078e00ff */
[----:B------:R-:W-:-:S04]  /*0120*/  IMAD.MOV R0, RZ, RZ, -R5 ;  /* 0x000000ffff007224 */ /* 0x000fc800078e0a05 */
[----:B------:R-:W-:-:S05]  /*0130*/  IMAD R0, R9, R0, R6 ;  /* 0x0000000009007224 */ /* 0x000fca00078e0206 */
[----:B------:R-:W-:-:S13]  /*0140*/  ISETP.GT.U32.AND P2, PT, R9, R0, PT ;  /* 0x000000000900720c */ /* 0x000fda0003f44070 */
[----:B------:R-:W-:Y:S01]  /*0150*/  @!P2 IMAD.IADD R0, R0, 0x1, -R9 ;  /* 0x000000010000a824 */ /* 0x000fe200078e0a09 */
[----:B------:R-:W-:Y:S01]  /*0160*/  @!P2 IADD3 R5, PT, PT, R5, 0x1, RZ ;  /* 0x000000010505a810 */ /* 0x000fe20007ffe0ff */
[----:B-1----:R-:W-:Y:S01]  /*0170*/  IMAD R7, R4, UR4, R7 ;  /* 0x0000000404077c24 */ /* 0x002fe2000f8e0207 */
[----:B------:R-:W-:Y:S02]  /*0180*/  ISETP.NE.AND P2, PT, R3, RZ, PT ;  /* 0x000000ff0300720c */ /* 0x000fe40003f45270 */
[----:B------:R-:W-:Y:S02]  /*0190*/  ISETP.GE.U32.AND P0, PT, R0, R9, PT ;  /* 0x000000090000720c */ /* 0x000fe40003f06070 */
[----:B------:R-:W-:-:S11]  /*01a0*/  SHF.R.S32.HI R0, RZ, 0x1, R3 ;  /* 0x00000001ff007819 */ /* 0x000fd60000011403 */
[----:B------:R-:W-:-:S04]  /*01b0*/  @P0 VIADD R5, R5, 0x1 ;  /* 0x0000000105050836 */ /* 0x000fc80000000000 */
[----:B------:R-:W-:-:S05]  /*01c0*/  IMAD.MOV.U32 R13, RZ, RZ, R5 ;  /* 0x000000ffff0d7224 */ /* 0x000fca00078e0005 */
[----:B------:R-:W-:Y:S02]  /*01d0*/  @!P1 IADD3 R13, PT, PT, -R13, RZ, RZ ;  /* 0x000000ff0d0d9210 */ /* 0x000fe40007ffe1ff */
[----:B------:R-:W-:-:S05]  /*01e0*/  @!P2 LOP3.LUT R13, RZ, R3, RZ, 0x33, !PT ;  /* 0x00000003ff0da212 */ /* 0x000fca00078e33ff */
[----:B------:R-:W-:-:S05]  /*01f0*/  IMAD R2, R0, R13, RZ ;  /* 0x0000000d00027224 */ /* 0x000fca00078e02ff */
[----:B------:R-:W-:-:S13]  /*0200*/  ISETP.GE.AND P0, PT, R7, R2, PT ;  /* 0x000000020700720c */ /* 0x000fda0003f06270 */
[----:B------:R-:W-:Y:S05]  /*0210*/  @P0 EXIT ;  /* 0x000000000000094d */ /* 0x000fea0003800000 */
[-C--:B------:R-:W-:Y:S01]  /*0220*/  IABS R9, R0.reuse ;  /* 0x0000000000097213 */ /* 0x080fe20000000000 */
[----:B------:R-:W0:Y:S01]  /*0230*/  LDCU.64 UR4, c[0x0][0x358] ;  /* 0x00006b00ff0477ac */ /* 0x000e220008000a00 */
[----:B------:R-:W-:Y:S01]  /*0240*/  IABS R8, R7 ;  /* 0x0000000700087213 */ /* 0x000fe20000000000 */
[----:B------:R-:W-:Y:S01]  /*0250*/  BSSY.RECONVERGENT B0, `(.L_x_2) ;  /* 0x0000061000007945 */ /* 0x000fe20003800200 */
[----:B------:R-:W1:Y:S01]  /*0260*/  I2F.RP R2, R9 ;  /* 0x0000000900027306 */ /* 0x000e620000209400 */
[----:B------:R-:W-:Y:S01]  /*0270*/  IABS R10, R0 ;  /* 0x00000000000a7213 */ /* 0x000fe20000000000 */
[----:B------:R-:W2:Y:S06]  /*0280*/  LDCU.64 UR6, c[0x0][0x3a0] ;  /* 0x00007400ff0677ac */ /* 0x000eac0008000a00 */
[----:B-1----:R-:W1:Y:S02]  /*0290*/  MUFU.RCP R2, R2 ;  /* 0x0000000200027308 */ /* 0x002e640000001000 */
[----:B-1----:R-:W-:-:S02]  /*02a0*/  VIADD R4, R2, 0xffffffe ;  /* 0x0ffffffe02047836 */ /* 0x002fc40000000000 */
[----:B------:R-:W-:-:S04]  /*02b0*/  IMAD.MOV R2, RZ, RZ, -R10 ;  /* 0x000000ffff027224 */ /* 0x000fc800078e0a0a */
[----:B------:R1:W3:Y:S02]  /*02c0*/  F2I.FTZ.U32.TRUNC.NTZ R5, R4 ;  /* 0x0000000400057305 */ /* 0x0002e4000021f000 */
[----:B-1----:R-:W-:Y:S02]  /*02d0*/  IMAD.MOV.U32 R4, RZ, RZ, RZ ;  /* 0x000000ffff047224 */ /* 0x002fe400078e00ff */
[----:B---3--:R-:W-:-:S04]  /*02e0*/  IMAD.MOV R6, RZ, RZ, -R5 ;  /* 0x000000ffff067224 */ /* 0x008fc800078e0a05 */
[----:B------:R-:W-:Y:S01]  /*02f0*/  IMAD R11, R6, R9, RZ ;  /* 0x00000009060b7224 */ /* 0x000fe200078e02ff */
[----:B------:R-:W-:-:S03]  /*0300*/  MOV R6, R8 ;  /* 0x0000000800067202 */ /* 0x000fc60000000f00 */
[----:B------:R-:W-:-:S06]  /*0310*/  IMAD.HI.U32 R5, R5, R11, R4 ;  /* 0x0000000b05057227 */ /* 0x000fcc00078e0004 */
[----:B------:R-:W-:-:S04]  /*0320*/  IMAD.HI.U32 R5, R5, R6, RZ ;  /* 0x0000000605057227 */ /* 0x000fc800078e00ff */
[----:B------:R-:W-:Y:S02]  /*0330*/  IMAD R2, R5, R2, R6 ;  /* 0x0000000205027224 */ /* 0x000fe400078e0206 */
[----:B------:R-:W-:-:S03]  /*0340*/  IMAD.MOV.U32 R6, RZ, RZ, 0x1 ;  /* 0x00000001ff067424 */ /* 0x000fc600078e00ff */
[----:B------:R-:W-:-:S13]  /*0350*/  ISETP.GT.U32.AND P2, PT, R9, R2, PT ;  /* 0x000000020900720c */ /* 0x000fda0003f44070 */
[-C--:B------:R-:W-:Y:S01]  /*0360*/  @!P2 IADD3 R2, PT, PT, R2, -R9.reuse, RZ ;  /* 0x800000090202a210 */ /* 0x080fe20007ffe0ff */
[----:B------:R-:W-:Y:S01]  /*0370*/  @!P2 VIADD R5, R5, 0x1 ;  /* 0x000000010505a836 */ /* 0x000fe20000000000 */
[----:B------:R-:W-:Y:S02]  /*0380*/  ISETP.NE.AND P2, PT, R0, RZ, PT ;  /* 0x000000ff0000720c */ /* 0x000fe40003f45270 */
[----:B------:R-:W-:Y:S02]  /*0390*/  ISETP.GE.U32.AND P0, PT, R2, R9, PT ;  /* 0x000000090200720c */ /* 0x000fe40003f06070 */
[----:B------:R-:W-:-:S04]  /*03a0*/  LOP3.LUT R2, R7, R0, RZ, 0x3c, !PT ;  /* 0x0000000007027212 */ /* 0x000fc800078e3cff */
[----:B------:R-:W-:-:S07]  /*03b0*/  ISETP.GE.AND P1, PT, R2, RZ, PT ;  /* 0x000000ff0200720c */ /* 0x000fce0003f26270 */
[----:B------:R-:W-:-:S06]  /*03c0*/  @P0 VIADD R5, R5, 0x1 ;  /* 0x0000000105050836 */ /* 0x000fcc0000000000 */
[----:B------:R-:W-:Y:S02]  /*03d0*/  @!P1 IADD3 R5, PT, PT, -R5, RZ, RZ ;  /* 0x000000ff05059210 */ /* 0x000fe40007ffe1ff */
[----:B------:R-:W-:-:S05]  /*03e0*/  @!P2 LOP3.LUT R5, RZ, R0, RZ, 0x33, !PT ;  /* 0x00000000ff05a212 */ /* 0x000fca00078e33ff */
[----:B------:R-:W-:-:S04]  /*03f0*/  IMAD.MOV R2, RZ, RZ, -R5 ;  /* 0x000000ffff027224 */ /* 0x000fc800078e0a05 */
[----:B------:R-:W-:Y:S01]  /*0400*/  IMAD R2, R0, R2, R7 ;  /* 0x0000000200027224 */ /* 0x000fe200078e0207 */
[----:B------:R-:W-:-:S03]  /*0410*/  MOV R7, 0x0 ;  /* 0x0000000000077802 */ /* 0x000fc60000000f00 */
[----:B------:R-:W-:Y:S02]  /*0420*/  IMAD R4, R13, R2, RZ ;  /* 0x000000020d047224 */ /* 0x000fe400078e02ff */
[----:B------:R-:W-:-:S03]  /*0430*/  IMAD R2, R5, R3, R2 ;  /* 0x0000000305027224 */ /* 0x000fc600078e0202 */
[----:B------:R-:W-:-:S13]  /*0440*/  ISETP.NE.AND P0, PT, R4, RZ, PT ;  /* 0x000000ff0400720c */ /* 0x000fda0003f05270 */
[----:B0-2---:R-:W-:Y:S05]  /*0450*/  @!P0 BRA `(.L_x_3) ;  /* 0x0000000400008947 */ /* 0x005fea0003800000 */
[----:B------:R-:W0:Y:S01]  /*0460*/  LDC R5, c[0x0][0x398] ;  /* 0x0000e600ff057b82 */ /* 0x000e220000000800 */
[----:B------:R-:W1:Y:S01]  /*0470*/  LDCU UR8, c[0x0][0x390] ;  /* 0x00007200ff0877ac */ /* 0x000e620008000800 */
[----:B------:R-:W-:Y:S01]  /*0480*/  BSSY.RECONVERGENT B1, `(.L_x_4) ;  /* 0x000003c000017945 */ /* 0x000fe20003800200 */
[----:B------:R-:W-:Y:S02]  /*0490*/  IMAD.MOV.U32 R7, RZ, RZ, R4 ;  /* 0x000000ffff077224 */ /* 0x000fe400078e0004 */
[----:B------:R-:W-:-:S03]  /*04a0*/  IMAD.MOV.U32 R6, RZ, RZ, 0x1 ;  /* 0x00000001ff067424 */ /* 0x000fc600078e00ff */
[----:B------:R-:W2:Y:S01]  /*04b0*/  LDC R3, c[0x0][0x398] ;  /* 0x0000e600ff037b82 */ /* 0x000ea20000000800 */
[----:B-1----:R-:W-:Y:S02]  /*04c0*/  MOV R11, UR8 ;  /* 0x00000008000b7c02 */ /* 0x002fe40008000f00 */
[----:B0-----:R-:W-:-:S07]  /*04d0*/  SHF.R.S32.HI R4, RZ, 0x1f, R5 ;  /* 0x0000001fff047819 */ /* 0x001fce0000011405 */
.L_x_7:
[----:B------:R-:W-:Y:S01]  /*04e0*/  IMAD.WIDE R8, R11, R11, RZ ;  /* 0x0000000b0b087225 */ /* 0x000fe200078e02ff */
[----:B------:R-:W-:Y:S01]  /*04f0*/  BSSY.RECONVERGENT B2, `(.L_x_5) ;  /* 0x0000032000027945 */ /* 0x000fe20003800200 */
[----:B------:R-:W-:-:S04]  /*0500*/  ISETP.GT.U32.AND P1, PT, R7, 0x1, PT ;  /* 0x000000010700780c */ /* 0x000fc80003f24070 */
[----:B------:R-:W-:-:S04]  /*0510*/  IMAD.WIDE.U32 R12, R9, UR6, RZ ;  /* 0x00000006090c7c25 */ /* 0x000fc8000f8e00ff */
        /* <DEDUP_REMOVED lines=8> */
[----:B--2---:R-:W-:-:S04]  /*05a0*/  IMAD.WIDE.U32 R8, R10, R3, R8 ;  /* 0x000000030a087225 */ /* 0x004fc800078e0008 */
[-C--:B------:R-:W-:Y:S01]  /*05b0*/  IMAD R5, R12, R3.reuse, RZ ;  /* 0x000000030c057224 */ /* 0x080fe200078e02ff */
[----:B------:R-:W-:Y:S02]  /*05c0*/  ISETP.GE.U32.AND P0, PT, R8, R3, PT ;  /* 0x000000030800720c */ /* 0x000fe40003f06070 */
[----:B------:R-:W-:Y:S01]  /*05d0*/  LOP3.LUT R12, R7, 0x1, RZ, 0xc0, !PT ;  /* 0x00000001070c7812 */ /* 0x000fe200078ec0ff */
[----:B------:R-:W-:Y:S01]  /*05e0*/  IMAD R5, R4, R10, R5 ;  /* 0x0000000a04057224 */ /* 0x000fe200078e0205 */
[----:B------:R-:W-:-:S03]  /*05f0*/  SHF.R.S32.HI R7, RZ, 0x1, R7 ;  /* 0x00000001ff077819 */ /* 0x000fc60000011407 */
[----:B------:R-:W-:-:S05]  /*0600*/  IMAD.IADD R10, R9, 0x1, R5 ;  /* 0x00000001090a7824 */ /* 0x000fca00078e0205 */
[----:B------:R-:W-:-:S04]  /*0610*/  ISETP.GE.AND.EX P0, PT, R10, R4, PT, P0 ;  /* 0x000000040a00720c */ /* 0x000fc80003f06300 */
[----:B------:R-:W-:Y:S02]  /*0620*/  SEL R5, R3, RZ, P0 ;  /* 0x000000ff03057207 */ /* 0x000fe40000000000 */
[----:B------:R-:W-:Y:S02]  /*0630*/  SEL R9, R4, RZ, P0 ;  /* 0x000000ff04097207 */ /* 0x000fe40000000000 */
[----:B------:R-:W-:-:S05]  /*0640*/  IADD3 R5, P0, PT, -R5, R8, RZ ;  /* 0x0000000805057210 */ /* 0x000fca0007f1e1ff */
[----:B------:R-:W-:Y:S01]  /*0650*/  IMAD.X R8, R10, 0x1, ~R9, P0 ;  /* 0x000000010a087824 */ /* 0x000fe200000e0e09 */
[----:B------:R-:W-:-:S04]  /*0660*/  ISETP.NE.U32.AND P0, PT, R12, 0x1, PT ;  /* 0x000000010c00780c */ /* 0x000fc80003f05070 */
[----:B------:R-:W-:-:S04]  /*0670*/  SHF.R.S32.HI R8, RZ, 0x1f, R8 ;  /* 0x0000001fff087819 */ /* 0x000fc80000011408 */
[----:B------:R-:W-:-:S05]  /*0680*/  LOP3.LUT R8, R8, R3, RZ, 0xc0, !PT ;  /* 0x0000000308087212 */ /* 0x000fca00078ec0ff */
[----:B------:R-:W-:Y:S05]  /*0690*/  @P0 BRA `(.L_x_6) ;  /* 0x00000000005c0947 */ /* 0x000fea0003800000 */
[----:B------:R-:W-:-:S06]  /*06a0*/  IMAD.WIDE R10, R11, R6, RZ ;  /* 0x000000060b0a7225 */ /* 0x000fcc00078e02ff */
[----:B------:R-:W-:-:S04]  /*06b0*/  IMAD.WIDE.U32 R12, R11, UR6, RZ ;  /* 0x000000060b0c7c25 */ /* 0x000fc8000f8e00ff */
[----:B------:R-:W-:-:S04]  /*06c0*/  IMAD.WIDE.U32 R14, P0, R10, UR7, R12 ;  /* 0x000000070a0e7c25 */ /* 0x000fc8000f80000c */
[----:B------:R-:W-:Y:S01]  /*06d0*/  IMAD.WIDE.U32 R12, R10, UR6, RZ ;  /* 0x000000060a0c7c25 */ /* 0x000fe2000f8e00ff */
[----:B------:R-:W-:-:S03]  /*06e0*/  IADD3.X R17, PT, PT, RZ, RZ, RZ, P0, !PT ;  /* 0x000000ffff117210 */ /* 0x000fc600007fe4ff */
[----:B------:R-:W-:Y:S01]  /*06f0*/  IMAD.MOV.U32 R16, RZ, RZ, R15 ;  /* 0x000000ffff107224 */ /* 0x000fe200078e000f */
[----:B------:R-:W-:-:S05]  /*0700*/  IADD3 RZ, P0, PT, R13, R14, RZ ;  /* 0x0000000e0dff7210 */ /* 0x000fca0007f1e0ff */
[----:B------:R-:W-:-:S03]  /*0710*/  IMAD.WIDE.U32.X R12, R11, UR7, R16, P0 ;  /* 0x000000070b0c7c25 */ /* 0x000fc600080e0410 */
[----:B------:R-:W-:-:S05]  /*0720*/  IADD3 R6, P0, PT, RZ, -R12, RZ ;  /* 0x8000000cff067210 */ /* 0x000fca0007f1e0ff */
[----:B------:R-:W-:Y:S02]  /*0730*/  IMAD.X R12, RZ, RZ, ~R13, P0 ;  /* 0x000000ffff0c7224 */ /* 0x000fe400000e0e0d */
[----:B------:R-:W-:-:S04]  /*0740*/  IMAD.WIDE.U32 R10, R6, R3, R10 ;  /* 0x00000003060a7225 */ /* 0x000fc800078e000a */
[-C--:B------:R-:W-:Y:S01]  /*0750*/  IMAD R9, R12, R3.reuse, RZ ;  /* 0x000000030c097224 */ /* 0x080fe200078e02ff */
[----:B------:R-:W-:-:S03]  /*0760*/  ISETP.GE.U32.AND P0, PT, R10, R3, PT ;  /* 0x000000030a00720c */ /* 0x000fc60003f06070 */
[----:B------:R-:W-:-:S05]  /*0770*/  IMAD R9, R4, R6, R9 ;  /* 0x0000000604097224 */ /* 0x000fca00078e0209 */
[----:B------:R-:W-:-:S04]  /*0780*/  IADD3 R9, PT, PT, R11, R9, RZ ;  /* 0x000000090b097210 */ /* 0x000fc80007ffe0ff */
[----:B------:R-:W-:-:S04]  /*0790*/  ISETP.GE.AND.EX P0, PT, R9, R4, PT, P0 ;  /* 0x000000040900720c */ /* 0x000fc80003f06300 */
[----:B------:R-:W-:Y:S02]  /*07a0*/  SEL R11, R3, RZ, P0 ;  /* 0x000000ff030b7207 */ /* 0x000fe40000000000 */
[----:B------:R-:W-:Y:S02]  /*07b0*/  SEL R6, R4, RZ, P0 ;  /* 0x000000ff04067207 */ /* 0x000fe40000000000 */
[----:B------:R-:W-:-:S05]  /*07c0*/  IADD3 R11, P0, PT, -R11, R10, RZ ;  /* 0x0000000a0b0b7210 */ /* 0x000fca0007f1e1ff */
[----:B------:R-:W-:-:S05]  /*07d0*/  IMAD.X R6, R9, 0x1, ~R6, P0 ;  /* 0x0000000109067824 */ /* 0x000fca00000e0e06 */
[----:B------:R-:W-:-:S04]  /*07e0*/  SHF.R.S32.HI R6, RZ, 0x1f, R6 ;  /* 0x0000001fff067819 */ /* 0x000fc80000011406 */
[----:B------:R-:W-:-:S05]  /*07f0*/  LOP3.LUT R6, R6, R3, RZ, 0xc0, !PT ;  /* 0x0000000306067212 */ /* 0x000fca00078ec0ff */
[----:B------:R-:W-:-:S07]  /*0800*/  IMAD.IADD R6, R6, 0x1, R11 ;  /* 0x0000000106067824 */ /* 0x000fce00078e020b */
.L_x_6:
[----:B------:R-:W-:Y:S05]  /*0810*/  BSYNC.RECONVERGENT B2 ;  /* 0x0000000000027941 */ /* 0x000fea0003800200 */
.L_x_5:
[----:B------:R-:W-:Y:S01]  /*0820*/  IADD3 R11, PT, PT, R8, R5, RZ ;  /* 0x00000005080b7210 */ /* 0x000fe20007ffe0ff */
[----:B------:R-:W-:Y:S06]  /*0830*/  @P1 BRA `(.L_x_7) ;  /* 0xfffffffc00281947 */ /* 0x000fec000383ffff */
[----:B------:R-:W-:Y:S05]  /*0840*/  BSYNC.RECONVERGENT B1 ;  /* 0x0000000000017941 */ /* 0x000fea0003800200 */
.L_x_4:
[----:B------:R-:W-:-:S07]  /*0850*/  SHF.R.S32.HI R7, RZ, 0x1f, R6 ;  /* 0x0000001fff077819 */ /* 0x000fce0000011406 */
.L_x_3:
[----:B------:R-:W-:Y:S05]  /*0860*/  BSYNC.RECONVERGENT B0 ;  /* 0x0000000000007941 */ /* 0x000fea0003800200 */
.L_x_2:
[----:B------:R-:W0:Y:S01]  /*0870*/  LDC.64 R4, c[0x0][0x380] ;  /* 0x0000e000ff047b82 */ /* 0x000e220000000a00 */
[----:B------:R-:W1:Y:S01]  /*0880*/  LDCU.64 UR8, c[0x0][0x3a0] ;  /* 0x00007400ff0877ac */ /* 0x000e620008000a00 */
[----:B0-----:R-:W-:-:S04]  /*0890*/  IMAD.WIDE R2, R2, 0x4, R4 ;  /* 0x0000000402027825 */ /* 0x001fc800078e0204 */
[----:B------:R-:W-:Y:S02]  /*08a0*/  IMAD.WIDE R4, R0, 0x4, R2 ;  /* 0x0000000400047825 */ /* 0x000fe400078e0202 */
[----:B------:R-:W2:Y:S04]  /*08b0*/  LDG.E R0, desc[UR4][R2.64] ;  /* 0x0000000402007981 */ /* 0x000ea8000c1e1900 */
[----:B------:R-:W3:Y:S02]  /*08c0*/  LDG.E R9, desc[UR4][R4.64] ;  /* 0x0000000404097981 */ /* 0x000ee4000c1e1900 */
[----:B---3--:R-:W-:Y:S01]  /*08d0*/  SHF.R.S32.HI R11, RZ, 0x1f, R9 ;  /* 0x0000001fff0b7819 */ /* 0x008fe20000011409 */
[-C--:B------:R-:W-:Y:S02]  /*08e0*/  IMAD R7, R7, R9.reuse, RZ ;  /* 0x0000000907077224 */ /* 0x080fe400078e02ff */
[----:B------:R-:W-:-:S04]  /*08f0*/  IMAD.WIDE.U32 R8, R6, R9, RZ ;  /* 0x0000000906087225 */ /* 0x000fc800078e00ff */
[----:B------:R-:W-:Y:S02]  /*0900*/  IMAD R7, R11, R6, R7 ;  /* 0x000000060b077224 */ /* 0x000fe400078e0207 */
[----:B------:R-:W0:Y:S02]  /*0910*/  LDC R6, c[0x0][0x398] ;  /* 0x0000e600ff067b82 */ /* 0x000e240000000800 */
[----:B------:R-:W-:-:S04]  /*0920*/  IMAD.IADD R9, R9, 0x1, R7 ;  /* 0x0000000109097824 */ /* 0x000fc800078e0207 */
[----:B-1----:R-:W-:-:S04]  /*0930*/  IMAD.WIDE.U32 R10, R9, UR8, RZ ;  /* 0x00000008090a7c25 */ /* 0x002fc8000f8e00ff */
[----:B------:R-:W-:-:S04]  /*0940*/  IMAD.WIDE.U32 R12, P0, R8, UR9, R10 ;  /* 0x00000009080c7c25 */ /* 0x000fc8000f80000a */
[----:B------:R-:W-:Y:S01]  /*0950*/  IMAD.WIDE.U32 R10, R8, UR8, RZ ;  /* 0x00000008080a7c25 */ /* 0x000fe2000f8e00ff */
[----:B------:R-:W-:-:S03]  /*0960*/  MOV R14, R13 ;  /* 0x0000000d000e7202 */ /* 0x000fc60000000f00 */
[----:B------:R-:W-:Y:S01]  /*0970*/  IMAD.X R15, RZ, RZ, RZ, P0 ;  /* 0x000000ffff0f7224 */ /* 0x000fe200000e06ff */
[----:B------:R-:W-:-:S05]  /*0980*/  IADD3 RZ, P0, PT, R11, R12, RZ ;  /* 0x0000000c0bff7210 */ /* 0x000fca0007f1e0ff */
[----:B------:R-:W-:-:S03]  /*0990*/  IMAD.WIDE.U32.X R10, R9, UR9, R14, P0 ;  /* 0x00000009090a7c25 */ /* 0x000fc600080e040e */
[----:B------:R-:W-:Y:S02]  /*09a0*/  IADD3 R13, P0, PT, RZ, -R10, RZ ;  /* 0x8000000aff0d7210 */ /* 0x000fe40007f1e0ff */
[----:B0-----:R-:W-:-:S03]  /*09b0*/  SHF.R.S32.HI R12, RZ, 0x1f, R6 ;  /* 0x0000001fff0c7819 */ /* 0x001fc60000011406 */
[----:B------:R-:W-:-:S04]  /*09c0*/  IMAD.X R7, RZ, RZ, ~R11, P0 ;  /* 0x000000ffff077224 */ /* 0x000fc800000e0e0b */
[-C--:B------:R-:W-:Y:S02]  /*09d0*/  IMAD R7, R7, R6.reuse, RZ ;  /* 0x0000000607077224 */ /* 0x080fe400078e02ff */
[----:B------:R-:W-:-:S04]  /*09e0*/  IMAD.WIDE.U32 R8, R13, R6, R8 ;  /* 0x000000060d087225 */ /* 0x000fc800078e0008 */
[----:B------:R-:W-:Y:S01]  /*09f0*/  IMAD R7, R12, R13, R7 ;  /* 0x0000000d0c077224 */ /* 0x000fe200078e0207 */
[----:B------:R-:W-:-:S03]  /*0a00*/  ISETP.GE.U32.AND P0, PT, R8, R6, PT ;  /* 0x000000060800720c */ /* 0x000fc60003f06070 */
[----:B------:R-:W-:-:S05]  /*0a10*/  IMAD.IADD R10, R9, 0x1, R7 ;  /* 0x00000001090a7824 */ /* 0x000fca00078e0207 */
[----:B------:R-:W-:-:S04]  /*0a20*/  ISETP.GE.AND.EX P0, PT, R10, R12, PT, P0 ;  /* 0x0000000c0a00720c */ /* 0x000fc80003f06300 */
[----:B------:R-:W-:Y:S02]  /*0a30*/  SEL R7, R6, RZ, P0 ;  /* 0x000000ff06077207 */ /* 0x000fe40000000000 */
[----:B------:R-:W-:Y:S02]  /*0a40*/  SEL R9, R12, RZ, P0 ;  /* 0x000000ff0c097207 */ /* 0x000fe40000000000 */
[----:B------:R-:W-:-:S04]  /*0a50*/  IADD3 R8, P0, PT, -R7, R8, RZ ;  /* 0x0000000807087210 */ /* 0x000fc80007f1e1ff */
[----:B------:R-:W-:-:S04]  /*0a60*/  IADD3.X R7, PT, PT, ~R9, R10, RZ, P0, !PT ;  /* 0x0000000a09077210 */ /* 0x000fc800007fe5ff */
[----:B------:R-:W-:-:S04]  /*0a70*/  SHF.R.S32.HI R7, RZ, 0x1f, R7 ;  /* 0x0000001fff077819 */ /* 0x000fc80000011407 */
[----:B------:R-:W-:-:S05]  /*0a80*/  LOP3.LUT R7, R7, R6, RZ, 0xc0, !PT ;  /* 0x0000000607077212 */ /* 0x000fca00078ec0ff */
[----:B------:R-:W-:-:S04]  /*0a90*/  IMAD.IADD R7, R7, 0x1, R8 ;  /* 0x0000000107077824 */ /* 0x000fc800078e0208 */
[C---:B--2---:R-:W-:Y:S01]  /*0aa0*/  IMAD.IADD R9, R0.reuse, 0x1, R7 ;  /* 0x0000000100097824 */ /* 0x044fe200078e0207 */
[----:B------:R-:W-:-:S04]  /*0ab0*/  IADD3 R7, PT, PT, R0, -R7, RZ ;  /* 0x8000000700077210 */ /* 0x000fc80007ffe0ff */
[-C--:B------:R-:W-:Y:S02]  /*0ac0*/  ISETP.GE.AND P0, PT, R9, R6.reuse, PT ;  /* 0x000000060900720c */ /* 0x080fe40003f06270 */
[----:B------:R-:W-:Y:S02]  /*0ad0*/  SHF.R.S32.HI R11, RZ, 0x1f, R7 ;  /* 0x0000001fff0b7819 */ /* 0x000fe40000011407 */
[----:B------:R-:W-:Y:S02]  /*0ae0*/  SEL R0, R6, RZ, P0 ;  /* 0x000000ff06007207 */ /* 0x000fe40000000000 */
[----:B------:R-:W-:-:S03]  /*0af0*/  LOP3.LUT R6, R11, R6, RZ, 0xc0, !PT ;  /* 0x000000060b067212 */ /* 0x000fc600078ec0ff */
[----:B------:R-:W-:Y:S01]  /*0b00*/  IMAD.IADD R9, R9, 0x1, -R0 ;  /* 0x0000000109097824 */ /* 0x000fe200078e0a00 */
[----:B------:R-:W-:-:S04]  /*0b10*/  IADD3 R7, PT, PT, R7, R6, RZ ;  /* 0x0000000607077210 */ /* 0x000fc80007ffe0ff */
[----:B------:R-:W-:Y:S04]  /*0b20*/  STG.E desc[UR4][R2.64], R9 ;  /* 0x0000000902007986 */ /* 0x000fe8000c101904 */
[----:B------:R-:W-:Y:S01]  /*0b30*/  STG.E desc[UR4][R4.64], R7 ;  /* 0x0000000704007986 */ /* 0x000fe2000c101904 */
[----:B------:R-:W-:Y:S05]  /*0b40*/  EXIT ;  /* 0x000000000000794d */ /* 0x000fea0003800000 */
.L_x_8:
        /* <DEDUP_REMOVED lines=11> */
.L_x_12:


//--------------------- .text._Z10bitReversePiii  --------------------------
	.section	.text._Z10bitReversePiii,"ax",@progbits
	.align	128
        .global         _Z10bitReversePiii
        .type           _Z10bitReversePiii,@function
        .size           _Z10bitReversePiii,(.L_x_13 - _Z10bitReversePiii)
        .other          _Z10bitReversePiii,@"STO_CUDA_ENTRY STV_DEFAULT"
_Z10bitReversePiii:
.text._Z10bitReversePiii:
        /* <DEDUP_REMOVED lines=8> */
[----:B------:R-:W0:Y:S01]  /*0080*/  LDCU UR4, c[0x0][0x38c] ;  /* 0x00007180ff0477ac */ /* 0x000e220008000800 */
[----:B------:R-:W1:Y:S01]  /*0090*/  BREV R0, R7 ;  /* 0x0000000700007301 */ /* 0x000e620000000000 */
[----:B0-----:R-:W-:-:S06]  /*00a0*/  UIADD3 UR4, UPT, UPT, -UR4, 0x20, URZ ;  /* 0x0000002004047890 */ /* 0x001fcc000fffe1ff */
[----:B-1----:R-:W-:-:S04]  /*00b0*/  SHF.R.U32.HI R0, RZ, UR4, R0 ;  /* 0x00000004ff007c19 */ /* 0x002fc80008011600 */
[----:B------:R-:W-:-:S13]  /*00c0*/  ISETP.GE.U32.AND P0, PT, R7, R0, PT ;  /* 0x000000000700720c */ /* 0x000fda0003f06070 */
[----:B------:R-:W-:Y:S05]  /*00d0*/  @P0 EXIT ;  /* 0x000000000000094d */ /* 0x000fea0003800000 */
[----:B------:R-:W0:Y:S01]  /*00e0*/  LDC.64 R2, c[0x0][0x380] ;  /* 0x0000e000ff027b82 */ /* 0x000e220000000a00 */
[----:B------:R-:W1:Y:S01]  /*00f0*/  LDCU.64 UR4, c[0x0][0x358] ;  /* 0x00006b00ff0477ac */ /* 0x000e620008000a00 */
[----:B0-----:R-:W-:-:S04]  /*0100*/  IMAD.WIDE.U32 R4, R0, 0x4, R2 ;  /* 0x0000000400047825 */ /* 0x001fc800078e0002 */
[----:B------:R-:W-:Y:S01]  /*0110*/  IMAD.WIDE R2, R7, 0x4, R2 ;  /* 0x0000000407027825 */ /* 0x000fe200078e0202 */
[----:B-1----:R-:W2:Y:S04]  /*0120*/  LDG.E R9, desc[UR4][R4.64] ;  /* 0x0000000404097981 */ /* 0x002ea8000c1e1900 */
[----:B------:R-:W3:Y:S04]  /*0130*/  LDG.E R7, desc[UR4][R2.64] ;  /* 0x0000000402077981 */ /* 0x000ee8000c1e1900 */
[----:B--2---:R-:W-:Y:S04]  /*0140*/  STG.E desc[UR4][R2.64], R9 ;  /* 0x0000000902007986 */ /* 0x004fe8000c101904 */
[----:B---3--:R-:W-:Y:S01]  /*0150*/  STG.E desc[UR4][R4.64], R7 ;  /* 0x0000000704007986 */ /* 0x008fe2000c101904 */
[----:B------:R-:W-:Y:S05]  /*0160*/  EXIT ;  /* 0x000000000000794d */ /* 0x000fea0003800000 */
.L_x_9:
        /* <DEDUP_REMOVED lines=9> */
.L_x_13:


//--------------------- .nv.shared.reserved.0     --------------------------
	.section	.nv.shared.reserved.0,"aw",@nobits
	.weak		__nv_reservedSMEM_offset_0_alias
	.size		__nv_reservedSMEM_offset_0_alias, 0, 64
	.other		__nv_reservedSMEM_offset_0_alias,@"STO_CUDA_RESERVED_SHARED STV_DEFAULT"
__nv_reservedSMEM_offset_0_alias:
	.zero		0
	.zero		64


//--------------------- .nv.constant0._Z17scaleResultKernelPiii7Barrett --------------------------
	.section	.nv.constant0._Z17scaleResultKernelPiii7Barrett,"a",@progbits
	.sectionflags	@""
	.align	4
.nv.constant0._Z17scaleResultKernelPiii7Barrett:
	.zero		928


//--------------------- .nv.constant0._Z23pointwiseMultiplyKernelPiS_S_i7Barrett --------------------------
	.section	.nv.constant0._Z23pointwiseMultiplyKernelPiS_S_i7Barrett,"a",@progbits
	.sectionflags	@""
	.align	4
.nv.constant0._Z23pointwiseMultiplyKernelPiS_S_i7Barrett:
	.zero		944


//--------------------- .nv.constant0._Z18butterflyTransformPiiii7Barrett --------------------------
	.section	.nv.constant0._Z18butterflyTransformPiiii7Barrett,"a",@progbits
	.sectionflags	@""
	.align	4
.nv.constant0._Z18butterflyTransformPiiii7Barrett:
	.zero		936


//--------------------- .nv.constant0._Z10bitReversePiii --------------------------
	.section	.nv.constant0._Z10bitReversePiii,"a",@progbits
	.sectionflags	@""
	.align	4
.nv.constant0._Z10bitReversePiii:
	.zero		912


//--------------------- SYMBOLS --------------------------

	.type		.nv.reservedSmem.offset0,@object
	.size		.nv.reservedSmem.offset0,0x4
